//
// Generated by NVIDIA NVVM Compiler
//
// Compiler Build ID: CL-36424714
// Cuda compilation tools, release 13.0, V13.0.88
// Based on NVVM 20.0.0
//

.version 9.0
.target sm_100
.address_size 64

	// .globl	_Z14gemmNaiveOnGPUiiiPKffS0_fPf
// _ZZ14gemmNaiveOnGPUiiiPKffS0_fPfE6shareA has been demoted
// _ZZ14gemmNaiveOnGPUiiiPKffS0_fPfE6shareB has been demoted

.visible .entry _Z14gemmNaiveOnGPUiiiPKffS0_fPf(
	.param .u32 _Z14gemmNaiveOnGPUiiiPKffS0_fPf_param_0,
	.param .u32 _Z14gemmNaiveOnGPUiiiPKffS0_fPf_param_1,
	.param .u32 _Z14gemmNaiveOnGPUiiiPKffS0_fPf_param_2,
	.param .u64 .ptr .align 1 _Z14gemmNaiveOnGPUiiiPKffS0_fPf_param_3,
	.param .f32 _Z14gemmNaiveOnGPUiiiPKffS0_fPf_param_4,
	.param .u64 .ptr .align 1 _Z14gemmNaiveOnGPUiiiPKffS0_fPf_param_5,
	.param .f32 _Z14gemmNaiveOnGPUiiiPKffS0_fPf_param_6,
	.param .u64 .ptr .align 1 _Z14gemmNaiveOnGPUiiiPKffS0_fPf_param_7
)
{
	.reg .pred 	%p<3>;
	.reg .b32 	%r<33>;
	.reg .b32 	%f<110>;
	.reg .b64 	%rd<27>;
	// demoted variable
	.shared .align 4 .b8 _ZZ14gemmNaiveOnGPUiiiPKffS0_fPfE6shareA[4096];
	// demoted variable
	.shared .align 4 .b8 _ZZ14gemmNaiveOnGPUiiiPKffS0_fPfE6shareB[4096];
	ld.param.u32 	%r10, [_Z14gemmNaiveOnGPUiiiPKffS0_fPf_param_1];
	ld.param.u32 	%r11, [_Z14gemmNaiveOnGPUiiiPKffS0_fPf_param_2];
	ld.param.u64 	%rd8, [_Z14gemmNaiveOnGPUiiiPKffS0_fPf_param_3];
	ld.param.f32 	%f4, [_Z14gemmNaiveOnGPUiiiPKffS0_fPf_param_4];
	ld.param.u64 	%rd9, [_Z14gemmNaiveOnGPUiiiPKffS0_fPf_param_5];
	ld.param.f32 	%f5, [_Z14gemmNaiveOnGPUiiiPKffS0_fPf_param_6];
	ld.param.u64 	%rd10, [_Z14gemmNaiveOnGPUiiiPKffS0_fPf_param_7];
	mov.u32 	%r12, %ctaid.x;
	shl.b32 	%r1, %r12, 5;
	mov.u32 	%r2, %ctaid.y;
	setp.lt.s32 	%p1, %r11, 32;
	mov.f32 	%f109, 0f00000000;
	@%p1 bra 	$L__BB0_3;
	mul.lo.s32 	%r13, %r11, %r1;
	mov.u32 	%r14, %tid.y;
	mov.u32 	%r15, %tid.x;
	mad.lo.s32 	%r16, %r11, %r14, %r15;
	shl.b32 	%r17, %r14, 7;
	mov.u32 	%r18, _ZZ14gemmNaiveOnGPUiiiPKffS0_fPfE6shareA;
	add.s32 	%r3, %r18, %r17;
	shl.b32 	%r19, %r15, 2;
	add.s32 	%r4, %r3, %r19;
	mad.lo.s32 	%r20, %r10, %r14, %r15;
	mov.u32 	%r21, _ZZ14gemmNaiveOnGPUiiiPKffS0_fPfE6shareB;
	add.s32 	%r6, %r21, %r19;
	add.s32 	%r5, %r6, %r17;
	shl.b32 	%r22, %r10, 5;
	shr.s32 	%r23, %r11, 31;
	shr.u32 	%r24, %r23, 27;
	add.s32 	%r25, %r11, %r24;
	shr.s32 	%r26, %r25, 5;
	neg.s32 	%r32, %r26;
	mul.wide.u32 	%rd11, %r13, 4;
	mul.wide.u32 	%rd12, %r16, 4;
	add.s64 	%rd13, %rd11, %rd12;
	cvta.to.global.u64 	%rd14, %rd8;
	add.s64 	%rd26, %rd14, %rd13;
	mul.wide.u32 	%rd15, %r2, 128;
	mul.wide.u32 	%rd16, %r20, 4;
	add.s64 	%rd17, %rd15, %rd16;
	cvta.to.global.u64 	%rd18, %rd9;
	add.s64 	%rd25, %rd18, %rd17;
	mul.wide.s32 	%rd3, %r22, 4;
	mov.f32 	%f109, 0f00000000;
$L__BB0_2:
	ld.global.f32 	%f8, [%rd26];
	st.shared.f32 	[%r4], %f8;
	ld.global.f32 	%f9, [%rd25];
	st.shared.f32 	[%r5], %f9;
	bar.sync 	0;
	ld.shared.f32 	%f10, [%r3];
	ld.shared.f32 	%f11, [%r6];
	fma.rn.f32 	%f12, %f10, %f11, %f109;
	ld.shared.f32 	%f13, [%r3+4];
	ld.shared.f32 	%f14, [%r6+128];
	fma.rn.f32 	%f15, %f13, %f14, %f12;
	ld.shared.f32 	%f16, [%r3+8];
	ld.shared.f32 	%f17, [%r6+256];
	fma.rn.f32 	%f18, %f16, %f17, %f15;
	ld.shared.f32 	%f19, [%r3+12];
	ld.shared.f32 	%f20, [%r6+384];
	fma.rn.f32 	%f21, %f19, %f20, %f18;
	ld.shared.f32 	%f22, [%r3+16];
	ld.shared.f32 	%f23, [%r6+512];
	fma.rn.f32 	%f24, %f22, %f23, %f21;
	ld.shared.f32 	%f25, [%r3+20];
	ld.shared.f32 	%f26, [%r6+640];
	fma.rn.f32 	%f27, %f25, %f26, %f24;
	ld.shared.f32 	%f28, [%r3+24];
	ld.shared.f32 	%f29, [%r6+768];
	fma.rn.f32 	%f30, %f28, %f29, %f27;
	ld.shared.f32 	%f31, [%r3+28];
	ld.shared.f32 	%f32, [%r6+896];
	fma.rn.f32 	%f33, %f31, %f32, %f30;
	ld.shared.f32 	%f34, [%r3+32];
	ld.shared.f32 	%f35, [%r6+1024];
	fma.rn.f32 	%f36, %f34, %f35, %f33;
	ld.shared.f32 	%f37, [%r3+36];
	ld.shared.f32 	%f38, [%r6+1152];
	fma.rn.f32 	%f39, %f37, %f38, %f36;
	ld.shared.f32 	%f40, [%r3+40];
	ld.shared.f32 	%f41, [%r6+1280];
	fma.rn.f32 	%f42, %f40, %f41, %f39;
	ld.shared.f32 	%f43, [%r3+44];
	ld.shared.f32 	%f44, [%r6+1408];
	fma.rn.f32 	%f45, %f43, %f44, %f42;
	ld.shared.f32 	%f46, [%r3+48];
	ld.shared.f32 	%f47, [%r6+1536];
	fma.rn.f32 	%f48, %f46, %f47, %f45;
	ld.shared.f32 	%f49, [%r3+52];
	ld.shared.f32 	%f50, [%r6+1664];
	fma.rn.f32 	%f51, %f49, %f50, %f48;
	ld.shared.f32 	%f52, [%r3+56];
	ld.shared.f32 	%f53, [%r6+1792];
	fma.rn.f32 	%f54, %f52, %f53, %f51;
	ld.shared.f32 	%f55, [%r3+60];
	ld.shared.f32 	%f56, [%r6+1920];
	fma.rn.f32 	%f57, %f55, %f56, %f54;
	ld.shared.f32 	%f58, [%r3+64];
	ld.shared.f32 	%f59, [%r6+2048];
	fma.rn.f32 	%f60, %f58, %f59, %f57;
	ld.shared.f32 	%f61, [%r3+68];
	ld.shared.f32 	%f62, [%r6+2176];
	fma.rn.f32 	%f63, %f61, %f62, %f60;
	ld.shared.f32 	%f64, [%r3+72];
	ld.shared.f32 	%f65, [%r6+2304];
	fma.rn.f32 	%f66, %f64, %f65, %f63;
	ld.shared.f32 	%f67, [%r3+76];
	ld.shared.f32 	%f68, [%r6+2432];
	fma.rn.f32 	%f69, %f67, %f68, %f66;
	ld.shared.f32 	%f70, [%r3+80];
	ld.shared.f32 	%f71, [%r6+2560];
	fma.rn.f32 	%f72, %f70, %f71, %f69;
	ld.shared.f32 	%f73, [%r3+84];
	ld.shared.f32 	%f74, [%r6+2688];
	fma.rn.f32 	%f75, %f73, %f74, %f72;
	ld.shared.f32 	%f76, [%r3+88];
	ld.shared.f32 	%f77, [%r6+2816];
	fma.rn.f32 	%f78, %f76, %f77, %f75;
	ld.shared.f32 	%f79, [%r3+92];
	ld.shared.f32 	%f80, [%r6+2944];
	fma.rn.f32 	%f81, %f79, %f80, %f78;
	ld.shared.f32 	%f82, [%r3+96];
	ld.shared.f32 	%f83, [%r6+3072];
	fma.rn.f32 	%f84, %f82, %f83, %f81;
	ld.shared.f32 	%f85, [%r3+100];
	ld.shared.f32 	%f86, [%r6+3200];
	fma.rn.f32 	%f87, %f85, %f86, %f84;
	ld.shared.f32 	%f88, [%r3+104];
	ld.shared.f32 	%f89, [%r6+3328];
	fma.rn.f32 	%f90, %f88, %f89, %f87;
	ld.shared.f32 	%f91, [%r3+108];
	ld.shared.f32 	%f92, [%r6+3456];
	fma.rn.f32 	%f93, %f91, %f92, %f90;
	ld.shared.f32 	%f94, [%r3+112];
	ld.shared.f32 	%f95, [%r6+3584];
	fma.rn.f32 	%f96, %f94, %f95, %f93;
	ld.shared.f32 	%f97, [%r3+116];
	ld.shared.f32 	%f98, [%r6+3712];
	fma.rn.f32 	%f99, %f97, %f98, %f96;
	ld.shared.f32 	%f100, [%r3+120];
	ld.shared.f32 	%f101, [%r6+3840];
	fma.rn.f32 	%f102, %f100, %f101, %f99;
	ld.shared.f32 	%f103, [%r3+124];
	ld.shared.f32 	%f104, [%r6+3968];
	fma.rn.f32 	%f109, %f103, %f104, %f102;
	bar.sync 	0;
	add.s32 	%r32, %r32, 1;
	setp.ne.s32 	%p2, %r32, 0;
	add.s64 	%rd26, %rd26, 128;
	add.s64 	%rd25, %rd25, %rd3;
	@%p2 bra 	$L__BB0_2;
$L__BB0_3:
	shl.b32 	%r27, %r2, 5;
	mad.lo.s32 	%r28, %r10, %r1, %r27;
	cvt.u64.u32 	%rd19, %r28;
	cvta.to.global.u64 	%rd20, %rd10;
	mov.u32 	%r29, %tid.y;
	mov.u32 	%r30, %tid.x;
	mad.lo.s32 	%r31, %r10, %r29, %r30;
	cvt.u64.u32 	%rd21, %r31;
	add.s64 	%rd22, %rd19, %rd21;
	shl.b64 	%rd23, %rd22, 2;
	add.s64 	%rd24, %rd20, %rd23;
	ld.global.f32 	%f105, [%rd24];
	mul.f32 	%f106, %f5, %f105;
	fma.rn.f32 	%f107, %f4, %f109, %f106;
	st.global.f32 	[%rd24], %f107;
	ret;

}


// ===== COMPILED SASS (sm_100) =====

	.target	sm_100

	.elftype	@"ET_EXEC"


//--------------------- .note.nv.tkinfo           --------------------------
	.section	.note.nv.tkinfo,"",@"SHT_NOTE"
	.sectionflags	@"SHF_NOTE_NV_TKINFO"
	.tkinfo
        /*0018*/ 	.word	0x00000002
        /*0030*/ 	.string	""
        /*0030*/ 	.string	"ptxas"
        /*0030*/ 	.string	"Cuda compilation tools, release 13.0, V13.0.88"
        /*0030*/ 	.string	"Build cuda_13.0.r13.0/compiler.36424714_0"
        /*0030*/ 	.string	"-arch sm_100 -m 64 "



//--------------------- .note.nv.cuinfo           --------------------------
	.section	.note.nv.cuinfo,"",@"SHT_NOTE"
	.sectionflags	@"SHF_NOTE_NV_CUINFO"
        /*0018*/ 	.short	0x0002
        /*001a*/ 	.short	0x0064
        /*001c*/ 	.short	0x0082
	.zero		2


//--------------------- .nv.info                  --------------------------
	.section	.nv.info,"",@"SHT_CUDA_INFO"
	.align	4


	//----- nvinfo : EIATTR_REGCOUNT
	.align		4
        /*0000*/ 	.byte	0x04, 0x2f
        /*0002*/ 	.short	(.L_1 - .L_0)
	.align		4
.L_0:
        /*0004*/ 	.word	index@(_Z14gemmNaiveOnGPUiiiPKffS0_fPf)
        /*0008*/ 	.word	0x00000020


	//----- nvinfo : EIATTR_FRAME_SIZE
	.align		4
.L_1:
        /*000c*/ 	.byte	0x04, 0x11
        /*000e*/ 	.short	(.L_3 - .L_2)
	.align		4
.L_2:
        /*0010*/ 	.word	index@(_Z14gemmNaiveOnGPUiiiPKffS0_fPf)
        /*0014*/ 	.word	0x00000000


	//----- nvinfo : EIATTR_MIN_STACK_SIZE
	.align		4
.L_3:
        /*0018*/ 	.byte	0x04, 0x12
        /*001a*/ 	.short	(.L_5 - .L_4)
	.align		4
.L_4:
        /*001c*/ 	.word	index@(_Z14gemmNaiveOnGPUiiiPKffS0_fPf)
        /*0020*/ 	.word	0x00000000
.L_5:


//--------------------- .nv.compat                --------------------------
	.section	.nv.compat,"",@"SHT_CUDA_COMPAT_INFO"
	.align	4
        /*0000*/ 	.byte	0x02, 0x09, 0x00, 0x00, 0x02, 0x02, 0x01, 0x00, 0x02, 0x05, 0x05, 0x00, 0x03, 0x07, 0x01, 0x01
        /*0010*/ 	.byte	0x02, 0x03, 0x00, 0x00, 0x02, 0x06, 0x01, 0x00, 0x04, 0x0b, 0x08, 0x00, 0x09, 0x00, 0x00, 0x00
        /*0020*/ 	.byte	0x00, 0x00, 0x00, 0x00


//--------------------- .nv.info._Z14gemmNaiveOnGPUiiiPKffS0_fPf --------------------------
	.section	.nv.info._Z14gemmNaiveOnGPUiiiPKffS0_fPf,"",@"SHT_CUDA_INFO"
	.sectionflags	@""
	.align	4


	//----- nvinfo : EIATTR_CUDA_API_VERSION
	.align		4
        /*0000*/ 	.byte	0x04, 0x37
        /*0002*/ 	.short	(.L_7 - .L_6)
.L_6:
        /*0004*/ 	.word	0x00000082


	//----- nvinfo : EIATTR_KPARAM_INFO
	.align		4
.L_7:
        /*0008*/ 	.byte	0x04, 0x17
        /*000a*/ 	.short	(.L_9 - .L_8)
.L_8:
        /*000c*/ 	.word	0x00000000
        /*0010*/ 	.short	0x0007
        /*0012*/ 	.short	0x0030
        /*0014*/ 	.byte	0x00, 0xf5, 0x21, 0x00


	//----- nvinfo : EIATTR_KPARAM_INFO
	.align		4
.L_9:
        /*0018*/ 	.byte	0x04, 0x17
        /*001a*/ 	.short	(.L_11 - .L_10)
.L_10:
        /*001c*/ 	.word	0x00000000
        /*0020*/ 	.short	0x0006
        /*0022*/ 	.short	0x0028
        /*0024*/ 	.byte	0x00, 0xf0, 0x11, 0x00


	//----- nvinfo : EIATTR_KPARAM_INFO
	.align		4
.L_11:
        /*0028*/ 	.byte	0x04, 0x17
        /*002a*/ 	.short	(.L_13 - .L_12)
.L_12:
        /*002c*/ 	.word	0x00000000
        /*0030*/ 	.short	0x0005
        /*0032*/ 	.short	0x0020
        /*0034*/ 	.byte	0x00, 0xf5, 0x21, 0x00


	//----- nvinfo : EIATTR_KPARAM_INFO
	.align		4
.L_13:
        /*0038*/ 	.byte	0x04, 0x17
        /*003a*/ 	.short	(.L_15 - .L_14)
.L_14:
        /*003c*/ 	.word	0x00000000
        /*0040*/ 	.short	0x0004
        /*0042*/ 	.short	0x0018
        /*0044*/ 	.byte	0x00, 0xf0, 0x11, 0x00


	//----- nvinfo : EIATTR_KPARAM_INFO
	.align		4
.L_15:
        /*0048*/ 	.byte	0x04, 0x17
        /*004a*/ 	.short	(.L_17 - .L_16)
.L_16:
        /*004c*/ 	.word	0x00000000
        /*0050*/ 	.short	0x0003
        /*0052*/ 	.short	0x0010
        /*0054*/ 	.byte	0x00, 0xf5, 0x21, 0x00


	//----- nvinfo : EIATTR_KPARAM_INFO
	.align		4
.L_17:
        /*0058*/ 	.byte	0x04, 0x17
        /*005a*/ 	.short	(.L_19 - .L_18)
.L_18:
        /*005c*/ 	.word	0x00000000
        /*0060*/ 	.short	0x0002
        /*0062*/ 	.short	0x0008
        /*0064*/ 	.byte	0x00, 0xf0, 0x11, 0x00


	//----- nvinfo : EIATTR_KPARAM_INFO
	.align		4
.L_19:
        /*0068*/ 	.byte	0x04, 0x17
        /*006a*/ 	.short	(.L_21 - .L_20)
.L_20:
        /*006c*/ 	.word	0x00000000
        /*0070*/ 	.short	0x0001
        /*0072*/ 	.short	0x0004
        /*0074*/ 	.byte	0x00, 0xf0, 0x11, 0x00


	//----- nvinfo : EIATTR_KPARAM_INFO
	.align		4
.L_21:
        /*0078*/ 	.byte	0x04, 0x17
        /*007a*/ 	.short	(.L_23 - .L_22)
.L_22:
        /*007c*/ 	.word	0x00000000
        /*0080*/ 	.short	0x0000
        /*0082*/ 	.short	0x0000
        /*0084*/ 	.byte	0x00, 0xf0, 0x11, 0x00


	//----- nvinfo : EIATTR_SPARSE_MMA_MASK
	.align		4
.L_23:
        /*0088*/ 	.byte	0x03, 0x50
        /*008a*/ 	.short	0x0000


	//----- nvinfo : EIATTR_MAXREG_COUNT
	.align		4
        /*008c*/ 	.byte	0x03, 0x1b
        /*008e*/ 	.short	0x00ff


	//----- nvinfo : EIATTR_NUM_BARRIERS
	.align		4
        /*0090*/ 	.byte	0x02, 0x4c
        /*0092*/ 	.byte	0x01
	.zero		1


	//----- nvinfo : EIATTR_MERCURY_ISA_VERSION
	.align		4
        /*0094*/ 	.byte	0x03, 0x5f
        /*0096*/ 	.short	0x0101


	//----- nvinfo : EIATTR_VRC_CTA_INIT_COUNT
	.align		4
        /*0098*/ 	.byte	0x02, 0x4a
	.zero		1
	.zero		1


	//----- nvinfo : EIATTR_EXIT_INSTR_OFFSETS
	.align		4
        /*009c*/ 	.byte	0x04, 0x1c
        /*009e*/ 	.short	(.L_25 - .L_24)


	//   ....[0]....
.L_24:
        /*00a0*/ 	.word	0x000008d0


	//----- nvinfo : EIATTR_CBANK_PARAM_SIZE
	.align		4
.L_25:
        /*00a4*/ 	.byte	0x03, 0x19
        /*00a6*/ 	.short	0x0038


	//----- nvinfo : EIATTR_PARAM_CBANK
	.align		4
        /*00a8*/ 	.byte	0x04, 0x0a
        /*00aa*/ 	.short	(.L_27 - .L_26)
	.align		4
.L_26:
        /*00ac*/ 	.word	index@(.nv.constant0._Z14gemmNaiveOnGPUiiiPKffS0_fPf)
        /*00b0*/ 	.short	0x0380
        /*00b2*/ 	.short	0x0038


	//----- nvinfo : EIATTR_SW_WAR
	.align		4
.L_27:
        /*00b4*/ 	.byte	0x04, 0x36
        /*00b6*/ 	.short	(.L_29 - .L_28)
.L_28:
        /*00b8*/ 	.word	0x00000008
.L_29:


//--------------------- .nv.callgraph             --------------------------
	.section	.nv.callgraph,"",@"SHT_CUDA_CALLGRAPH"
	.align	4
	.sectionentsize	8
	.align		4
        /*0000*/ 	.word	0x00000000
	.align		4
        /*0004*/ 	.word	0xffffffff
	.align		4
        /*0008*/ 	.word	0x00000000
	.align		4
        /*000c*/ 	.word	0xfffffffe
	.align		4
        /*0010*/ 	.word	0x00000000
	.align		4
        /*0014*/ 	.word	0xfffffffd
	.align		4
        /*0018*/ 	.word	0x00000000
	.align		4
        /*001c*/ 	.word	0xfffffffc


//--------------------- .text._Z14gemmNaiveOnGPUiiiPKffS0_fPf --------------------------
	.section	.text._Z14gemmNaiveOnGPUiiiPKffS0_fPf,"ax",@progbits
	.align	128
        .global         _Z14gemmNaiveOnGPUiiiPKffS0_fPf
        .type           _Z14gemmNaiveOnGPUiiiPKffS0_fPf,@function
        .size           _Z14gemmNaiveOnGPUiiiPKffS0_fPf,(.L_x_3 - _Z14gemmNaiveOnGPUiiiPKffS0_fPf)
        .other          _Z14gemmNaiveOnGPUiiiPKffS0_fPf,@"STO_CUDA_ENTRY STV_DEFAULT"
_Z14gemmNaiveOnGPUiiiPKffS0_fPf:
.text._Z14gemmNaiveOnGPUiiiPKffS0_fPf:
[----:B------:R-:W-:Y:S08]  /*0000*/  LDC R1, c[0x0][0x37c] ;  /* 0x0000df00ff017b82 */ /* 0x000ff00000000800 */
[----:B------:R-:W0:Y:S01]  /*0010*/  LDC R11, c[0x0][0x388] ;  /* 0x0000e200ff0b7b82 */ /* 0x000e220000000800 */
[----:B------:R-:W1:Y:S01]  /*0020*/  S2R R0, SR_CTAID.Y ;  /* 0x0000000000007919 */ /* 0x000e620000002600 */
[----:B------:R-:W2:Y:S01]  /*0030*/  LDCU.64 UR8, c[0x0][0x358] ;  /* 0x00006b00ff0877ac */ /* 0x000ea20008000a00 */
[----:B------:R-:W-:-:S05]  /*0040*/  HFMA2 R23, -RZ, RZ, 0, 0 ;  /* 0x00000000ff177431 */ /* 0x000fca00000001ff */
[----:B------:R-:W3:Y:S01]  /*0050*/  S2UR UR4, SR_CTAID.X ;  /* 0x00000000000479c3 */ /* 0x000ee20000002500 */
[----:B0-----:R-:W-:Y:S01]  /*0060*/  ISETP.GE.AND P0, PT, R11, 0x20, PT ;  /* 0x000000200b00780c */ /* 0x001fe20003f06270 */
[----:B---3--:R-:W-:-:S12]  /*0070*/  USHF.L.U32 UR4, UR4, 0x5, URZ ;  /* 0x0000000504047899 */ /* 0x008fd800080006ff */
[----:B-12---:R-:W-:Y:S05]  /*0080*/  @!P0 BRA `(.L_x_0) ;  /* 0x0000000400cc8947 */ /* 0x006fea0003800000 */
[----:B------:R-:W0:Y:S01]  /*0090*/  S2R R8, SR_TID.Y ;  /* 0x0000000000087919 */ /* 0x000e220000002200 */
[----:B------:R-:W0:Y:S01]  /*00a0*/  LDC R10, c[0x0][0x384] ;  /* 0x0000e100ff0a7b82 */ /* 0x000e220000000800 */
[----:B------:R-:W1:Y:S01]  /*00b0*/  LDCU.64 UR12, c[0x0][0x3a0] ;  /* 0x00007400ff0c77ac */ /* 0x000e620008000a00 */
[----:B------:R-:W-:Y:S01]  /*00c0*/  IMAD R7, R11, UR4, RZ ;  /* 0x000000040b077c24 */ /* 0x000fe2000f8e02ff */
[----:B------:R-:W0:Y:S01]  /*00d0*/  S2R R9, SR_TID.X ;  /* 0x0000000000097919 */ /* 0x000e220000002100 */
[----:B------:R-:W-:Y:S01]  /*00e0*/  SHF.R.S32.HI R6, RZ, 0x1f, R11 ;  /* 0x0000001fff067819 */ /* 0x000fe2000001140b */
[----:B------:R-:W2:Y:S01]  /*00f0*/  LDCU.64 UR10, c[0x0][0x390] ;  /* 0x00007200ff0a77ac */ /* 0x000ea20008000a00 */
[----:B------:R-:W-:Y:S02]  /*0100*/  MOV R23, RZ ;  /* 0x000000ff00177202 */ /* 0x000fe40000000f00 */
[----:B------:R-:W3:Y:S01]  /*0110*/  S2UR UR6, SR_CgaCtaId ;  /* 0x00000000000679c3 */ /* 0x000ee20000008800 */
[----:B------:R-:W-:Y:S01]  /*0120*/  UMOV UR5, 0x400 ;  /* 0x0000040000057882 */ /* 0x000fe20000000000 */
[----:B------:R-:W-:-:S04]  /*0130*/  LEA.HI R6, R6, R11, RZ, 0x5 ;  /* 0x0000000b06067211 */ /* 0x000fc800078f28ff */
[----:B------:R-:W-:Y:S01]  /*0140*/  SHF.R.S32.HI R6, RZ, 0x5, R6 ;  /* 0x00000005ff067819 */ /* 0x000fe20000011406 */
[----:B---3--:R-:W-:Y:S02]  /*0150*/  ULEA UR7, UR6, UR5, 0x18 ;  /* 0x0000000506077291 */ /* 0x008fe4000f8ec0ff */
[----:B------:R-:W-:Y:S01]  /*0160*/  UIADD3 UR5, UPT, UPT, UR5, 0x1000, URZ ;  /* 0x0000100005057890 */ /* 0x000fe2000fffe0ff */
[C-C-:B0-----:R-:W-:Y:S02]  /*0170*/  IMAD R4, R8.reuse, R10, R9.reuse ;  /* 0x0000000a08047224 */ /* 0x141fe400078e0209 */
[----:B------:R-:W-:Y:S01]  /*0180*/  IMAD R2, R8, R11, R9 ;  /* 0x0000000b08027224 */ /* 0x000fe200078e0209 */
[----:B------:R-:W-:Y:S01]  /*0190*/  ULEA UR5, UR6, UR5, 0x18 ;  /* 0x0000000506057291 */ /* 0x000fe2000f8ec0ff */
[----:B------:R-:W-:Y:S01]  /*01a0*/  IMAD.WIDE.U32 R4, R4, 0x4, RZ ;  /* 0x0000000404047825 */ /* 0x000fe200078e00ff */
[----:B------:R-:W-:-:S03]  /*01b0*/  LEA R17, R8, UR7, 0x7 ;  /* 0x0000000708117c11 */ /* 0x000fc6000f8e38ff */
[----:B------:R-:W-:Y:S01]  /*01c0*/  IMAD.WIDE.U32 R2, R2, 0x4, RZ ;  /* 0x0000000402027825 */ /* 0x000fe200078e00ff */
[----:B------:R-:W-:-:S03]  /*01d0*/  LEA R16, R9, R17, 0x2 ;  /* 0x0000001109107211 */ /* 0x000fc600078e10ff */
[----:B------:R-:W-:-:S04]  /*01e0*/  IMAD.WIDE.U32 R4, R0, 0x80, R4 ;  /* 0x0000008000047825 */ /* 0x000fc800078e0004 */
[----:B------:R-:W-:Y:S01]  /*01f0*/  IMAD.WIDE.U32 R2, R7, 0x4, R2 ;  /* 0x0000000407027825 */ /* 0x000fe200078e0002 */
[----:B-1----:R-:W-:Y:S02]  /*0200*/  IADD3 R18, P1, PT, R4, UR12, RZ ;  /* 0x0000000c04127c10 */ /* 0x002fe4000ff3e0ff */
[----:B------:R-:W-:Y:S02]  /*0210*/  LEA R7, R9, UR5, 0x2 ;  /* 0x0000000509077c11 */ /* 0x000fe4000f8e10ff */
[----:B--2---:R-:W-:Y:S02]  /*0220*/  IADD3 R2, P0, PT, R2, UR10, RZ ;  /* 0x0000000a02027c10 */ /* 0x004fe4000ff1e0ff */
[----:B------:R-:W-:Y:S02]  /*0230*/  IADD3.X R19, PT, PT, R5, UR13, RZ, P1, !PT ;  /* 0x0000000d05137c10 */ /* 0x000fe40008ffe4ff */
[----:B------:R-:W-:Y:S02]  /*0240*/  IADD3 R4, PT, PT, -R6, RZ, RZ ;  /* 0x000000ff06047210 */ /* 0x000fe40007ffe1ff */
[----:B------:R-:W-:-:S02]  /*0250*/  IADD3.X R3, PT, PT, R3, UR11, RZ, P0, !PT ;  /* 0x0000000b03037c10 */ /* 0x000fc400087fe4ff */
[----:B------:R-:W-:Y:S02]  /*0260*/  SHF.L.U32 R5, R10, 0x5, RZ ;  /* 0x000000050a057819 */ /* 0x000fe400000006ff */
[----:B------:R-:W-:-:S07]  /*0270*/  LEA R6, R8, R7, 0x7 ;  /* 0x0000000708067211 */ /* 0x000fce00078e38ff */
.L_x_1:
[----:B------:R0:W2:Y:S04]  /*0280*/  LDG.E R25, desc[UR8][R2.64] ;  /* 0x0000000802197981 */ /* 0x0000a8000c1e1900 */
[----:B------:R1:W3:Y:S01]  /*0290*/  LDG.E R29, desc[UR8][R18.64] ;  /* 0x00000008121d7981 */ /* 0x0002e2000c1e1900 */
[----:B------:R-:W-:-:S04]  /*02a0*/  IADD3 R4, PT, PT, R4, 0x1, RZ ;  /* 0x0000000104047810 */ /* 0x000fc80007ffe0ff */
[----:B------:R-:W-:Y:S02]  /*02b0*/  ISETP.NE.AND P0, PT, R4, RZ, PT ;  /* 0x000000ff0400720c */ /* 0x000fe40003f05270 */
[----:B0-----:R-:W-:Y:S01]  /*02c0*/  IADD3 R2, P1, PT, R2, 0x80, RZ ;  /* 0x0000008002027810 */ /* 0x001fe20007f3e0ff */
[----:B-1----:R-:W-:-:S03]  /*02d0*/  IMAD.WIDE R18, R5, 0x4, R18 ;  /* 0x0000000405127825 */ /* 0x002fc600078e0212 */
[----:B------:R-:W-:Y:S01]  /*02e0*/  IADD3.X R3, PT, PT, RZ, R3, RZ, P1, !PT ;  /* 0x00000003ff037210 */ /* 0x000fe20000ffe4ff */
[----:B--2---:R-:W-:Y:S04]  /*02f0*/  STS [R16], R25 ;  /* 0x0000001910007388 */ /* 0x004fe80000000800 */
[----:B---3--:R-:W-:Y:S01]  /*0300*/  STS [R6], R29 ;  /* 0x0000001d06007388 */ /* 0x008fe20000000800 */
[----:B------:R-:W-:Y:S06]  /*0310*/  BAR.SYNC.DEFER_BLOCKING 0x0 ;  /* 0x0000000000007b1d */ /* 0x000fec0000010000 */
[----:B------:R-:W-:Y:S04]  /*0320*/  LDS R24, [R7] ;  /* 0x0000000007187984 */ /* 0x000fe80000000800 */
[----:B------:R-:W0:Y:S04]  /*0330*/  LDS.128 R12, [R17] ;  /* 0x00000000110c7984 */ /* 0x000e280000000c00 */
[----:B------:R-:W1:Y:S04]  /*0340*/  LDS R26, [R7+0x80] ;  /* 0x00008000071a7984 */ /* 0x000e680000000800 */
[----:B------:R-:W2:Y:S04]  /*0350*/  LDS R27, [R7+0x100] ;  /* 0x00010000071b7984 */ /* 0x000ea80000000800 */
[----:B------:R-:W3:Y:S04]  /*0360*/  LDS R20, [R7+0x180] ;  /* 0x0001800007147984 */ /* 0x000ee80000000800 */
[----:B------:R-:W-:Y:S04]  /*0370*/  LDS R21, [R7+0x200] ;  /* 0x0002000007157984 */ /* 0x000fe80000000800 */
[----:B------:R-:W4:Y:S04]  /*0380*/  LDS.128 R8, [R17+0x10] ;  /* 0x0000100011087984 */ /* 0x000f280000000c00 */
[----:B------:R-:W5:Y:S04]  /*0390*/  LDS R22, [R7+0x280] ;  /* 0x0002800007167984 */ /* 0x000f680000000800 */
[----:B------:R-:W5:Y:S01]  /*03a0*/  LDS R25, [R7+0x300] ;  /* 0x0003000007197984 */ /* 0x000f620000000800 */
[----:B0-----:R-:W-:-:S03]  /*03b0*/  FFMA R12, R12, R24, R23 ;  /* 0x000000180c0c7223 */ /* 0x001fc60000000017 */
[----:B------:R-:W0:Y:S01]  /*03c0*/  LDS R24, [R7+0x380] ;  /* 0x0003800007187984 */ /* 0x000e220000000800 */
[----:B-1----:R-:W-:-:S03]  /*03d0*/  FFMA R12, R26, R13, R12 ;  /* 0x0000000d1a0c7223 */ /* 0x002fc6000000000c */
[----:B------:R-:W-:Y:S01]  /*03e0*/  LDS R23, [R7+0x400] ;  /* 0x0004000007177984 */ /* 0x000fe20000000800 */
[----:B--2---:R-:W-:-:S03]  /*03f0*/  FFMA R27, R27, R14, R12 ;  /* 0x0000000e1b1b7223 */ /* 0x004fc6000000000c */
[----:B------:R-:W-:Y:S01]  /*0400*/  LDS R26, [R7+0x580] ;  /* 0x00058000071a7984 */ /* 0x000fe20000000800 */
[----:B---3--:R-:W-:-:S03]  /*0410*/  FFMA R27, R20, R15, R27 ;  /* 0x0000000f141b7223 */ /* 0x008fc6000000001b */
[----:B------:R-:W1:Y:S04]  /*0420*/  LDS.128 R12, [R17+0x20] ;  /* 0x00002000110c7984 */ /* 0x000e680000000c00 */
[----:B------:R-:W2:Y:S01]  /*0430*/  LDS R20, [R7+0x480] ;  /* 0x0004800007147984 */ /* 0x000ea20000000800 */
[----:B----4-:R-:W-:-:S03]  /*0440*/  FFMA R27, R8, R21, R27 ;  /* 0x00000015081b7223 */ /* 0x010fc6000000001b */
[----:B------:R-:W3:Y:S01]  /*0450*/  LDS R21, [R7+0x500] ;  /* 0x0005000007157984 */ /* 0x000ee20000000800 */
[----:B-----5:R-:W-:-:S04]  /*0460*/  FFMA R22, R22, R9, R27 ;  /* 0x0000000916167223 */ /* 0x020fc8000000001b */
[----:B------:R-:W-:Y:S02]  /*0470*/  FFMA R25, R25, R10, R22 ;  /* 0x0000000a19197223 */ /* 0x000fe40000000016 */
[----:B------:R-:W-:Y:S02]  /*0480*/  LDS R22, [R7+0x680] ;  /* 0x0006800007167984 */ /* 0x000fe40000000800 */
[----:B0-----:R-:W-:Y:S02]  /*0490*/  FFMA R27, R24, R11, R25 ;  /* 0x0000000b181b7223 */ /* 0x001fe40000000019 */
[----:B------:R-:W-:Y:S04]  /*04a0*/  LDS R25, [R7+0x600] ;  /* 0x0006000007197984 */ /* 0x000fe80000000800 */
[----:B------:R-:W0:Y:S04]  /*04b0*/  LDS.128 R8, [R17+0x30] ;  /* 0x0000300011087984 */ /* 0x000e280000000c00 */
[----:B------:R-:W-:Y:S01]  /*04c0*/  LDS R24, [R7+0x780] ;  /* 0x0007800007187984 */ /* 0x000fe20000000800 */
[----:B-1----:R-:W-:-:S03]  /*04d0*/  FFMA R27, R12, R23, R27 ;  /* 0x000000170c1b7223 */ /* 0x002fc6000000001b */
[----:B------:R-:W1:Y:S01]  /*04e0*/  LDS R23, [R7+0x700] ;  /* 0x0007000007177984 */ /* 0x000e620000000800 */
[----:B--2---:R-:W-:-:S04]  /*04f0*/  FFMA R20, R20, R13, R27 ;  /* 0x0000000d14147223 */ /* 0x004fc8000000001b */
[----:B---3--:R-:W-:Y:S02]  /*0500*/  FFMA R21, R21, R14, R20 ;  /* 0x0000000e15157223 */ /* 0x008fe40000000014 */
[----:B------:R-:W-:Y:S02]  /*0510*/  LDS R20, [R7+0x880] ;  /* 0x0008800007147984 */ /* 0x000fe40000000800 */
[----:B------:R-:W-:Y:S02]  /*0520*/  FFMA R27, R26, R15, R21 ;  /* 0x0000000f1a1b7223 */ /* 0x000fe40000000015 */
[----:B------:R-:W-:Y:S04]  /*0530*/  LDS R21, [R7+0x800] ;  /* 0x0008000007157984 */ /* 0x000fe80000000800 */
[----:B------:R-:W2:Y:S04]  /*0540*/  LDS.128 R12, [R17+0x40] ;  /* 0x00004000110c7984 */ /* 0x000ea80000000c00 */
[----:B------:R-:W-:Y:S01]  /*0550*/  LDS R26, [R7+0x980] ;  /* 0x00098000071a7984 */ /* 0x000fe20000000800 */
[----:B0-----:R-:W-:-:S03]  /*0560*/  FFMA R27, R8, R25, R27 ;  /* 0x00000019081b7223 */ /* 0x001fc6000000001b */
[----:B------:R-:W0:Y:S01]  /*0570*/  LDS R25, [R7+0x900] ;  /* 0x0009000007197984 */ /* 0x000e220000000800 */
[----:B------:R-:W-:-:S04]  /*0580*/  FFMA R22, R22, R9, R27 ;  /* 0x0000000916167223 */ /* 0x000fc8000000001b */
[----:B-1----:R-:W-:Y:S02]  /*0590*/  FFMA R23, R23, R10, R22 ;  /* 0x0000000a17177223 */ /* 0x002fe40000000016 */
[----:B------:R-:W-:Y:S02]  /*05a0*/  LDS R22, [R7+0xa80] ;  /* 0x000a800007167984 */ /* 0x000fe40000000800 */
[----:B------:R-:W-:Y:S02]  /*05b0*/  FFMA R27, R24, R11, R23 ;  /* 0x0000000b181b7223 */ /* 0x000fe40000000017 */
[----:B------:R-:W-:Y:S04]  /*05c0*/  LDS R23, [R7+0xa00] ;  /* 0x000a000007177984 */ /* 0x000fe80000000800 */
[----:B------:R-:W1:Y:S04]  /*05d0*/  LDS.128 R8, [R17+0x50] ;  /* 0x0000500011087984 */ /* 0x000e680000000c00 */
[----:B------:R-:W-:Y:S01]  /*05e0*/  LDS R24, [R7+0xc80] ;  /* 0x000c800007187984 */ /* 0x000fe20000000800 */
[----:B--2---:R-:W-:-:S03]  /*05f0*/  FFMA R27, R12, R21, R27 ;  /* 0x000000150c1b7223 */ /* 0x004fc6000000001b */
[----:B------:R-:W2:Y:S01]  /*0600*/  LDS R21, [R7+0xb00] ;  /* 0x000b000007157984 */ /* 0x000ea20000000800 */
[----:B------:R-:W-:-:S03]  /*0610*/  FFMA R12, R20, R13, R27 ;  /* 0x0000000d140c7223 */ /* 0x000fc6000000001b */
[----:B------:R-:W3:Y:S01]  /*0620*/  LDS R20, [R7+0xb80] ;  /* 0x000b800007147984 */ /* 0x000ee20000000800 */
[----:B0-----:R-:W-:-:S04]  /*0630*/  FFMA R25, R25, R14, R12 ;  /* 0x0000000e19197223 */ /* 0x001fc8000000000c */
[----:B------:R-:W-:Y:S02]  /*0640*/  FFMA R27, R26, R15, R25 ;  /* 0x0000000f1a1b7223 */ /* 0x000fe40000000019 */
[----:B------:R-:W-:Y:S04]  /*0650*/  LDS R25, [R7+0xc00] ;  /* 0x000c000007197984 */ /* 0x000fe80000000800 */
[----:B------:R-:W0:Y:S01]  /*0660*/  LDS.128 R12, [R17+0x60] ;  /* 0x00006000110c7984 */ /* 0x000e220000000c00 */
[----:B-1----:R-:W-:-:S04]  /*0670*/  FFMA R23, R8, R23, R27 ;  /* 0x0000001708177223 */ /* 0x002fc8000000001b */
[----:B------:R-:W-:Y:S02]  /*0680*/  FFMA R22, R22, R9, R23 ;  /* 0x0000000916167223 */ /* 0x000fe40000000017 */
[----:B------:R-:W1:Y:S02]  /*0690*/  LDS R23, [R7+0xd00] ;  /* 0x000d000007177984 */ /* 0x000e640000000800 */
[----:B--2---:R-:W-:Y:S02]  /*06a0*/  FFMA R21, R21, R10, R22 ;  /* 0x0000000a15157223 */ /* 0x004fe40000000016 */
[----:B------:R-:W2:Y:S02]  /*06b0*/  LDS R22, [R7+0xd80] ;  /* 0x000d800007167984 */ /* 0x000ea40000000800 */
[----:B---3--:R-:W-:Y:S02]  /*06c0*/  FFMA R27, R20, R11, R21 ;  /* 0x0000000b141b7223 */ /* 0x008fe40000000015 */
[----:B------:R-:W-:Y:S04]  /*06d0*/  LDS R21, [R7+0xe00] ;  /* 0x000e000007157984 */ /* 0x000fe80000000800 */
[----:B------:R-:W3:Y:S04]  /*06e0*/  LDS.128 R8, [R17+0x70] ;  /* 0x0000700011087984 */ /* 0x000ee80000000c00 */
[----:B------:R-:W4:Y:S01]  /*06f0*/  LDS R20, [R7+0xe80] ;  /* 0x000e800007147984 */ /* 0x000f220000000800 */
[----:B0-----:R-:W-:-:S03]  /*0700*/  FFMA R27, R12, R25, R27 ;  /* 0x000000190c1b7223 */ /* 0x001fc6000000001b */
[----:B------:R-:W0:Y:S01]  /*0710*/  LDS R25, [R7+0xf00] ;  /* 0x000f000007197984 */ /* 0x000e220000000800 */
[----:B------:R-:W-:-:S03]  /*0720*/  FFMA R24, R24, R13, R27 ;  /* 0x0000000d18187223 */ /* 0x000fc6000000001b */
[----:B------:R-:W5:Y:S01]  /*0730*/  LDS R12, [R7+0xf80] ;  /* 0x000f8000070c7984 */ /* 0x000f620000000800 */
[----:B-1----:R-:W-:-:S04]  /*0740*/  FFMA R23, R23, R14, R24 ;  /* 0x0000000e17177223 */ /* 0x002fc80000000018 */
[----:B--2---:R-:W-:-:S04]  /*0750*/  FFMA R15, R22, R15, R23 ;  /* 0x0000000f160f7223 */ /* 0x004fc80000000017 */
[----:B---3--:R-:W-:-:S04]  /*0760*/  FFMA R15, R8, R21, R15 ;  /* 0x00000015080f7223 */ /* 0x008fc8000000000f */
[----:B----4-:R-:W-:-:S04]  /*0770*/  FFMA R20, R20, R9, R15 ;  /* 0x0000000914147223 */ /* 0x010fc8000000000f */
[----:B0-----:R-:W-:-:S04]  /*0780*/  FFMA R25, R25, R10, R20 ;  /* 0x0000000a19197223 */ /* 0x001fc80000000014 */
[----:B-----5:R-:W-:Y:S01]  /*0790*/  FFMA R23, R12, R11, R25 ;  /* 0x0000000b0c177223 */ /* 0x020fe20000000019 */
[----:B------:R-:W-:Y:S06]  /*07a0*/  BAR.SYNC.DEFER_BLOCKING 0x0 ;  /* 0x0000000000007b1d */ /* 0x000fec0000010000 */
[----:B------:R-:W-:Y:S05]  /*07b0*/  @P0 BRA `(.L_x_1) ;  /* 0xfffffff800b00947 */ /* 0x000fea000383ffff */
.L_x_0:
[----:B------:R-:W0:Y:S01]  /*07c0*/  S2R R2, SR_TID.Y ;  /* 0x0000000000027919 */ /* 0x000e220000002200 */
[----:B------:R-:W1:Y:S01]  /*07d0*/  LDC R3, c[0x0][0x384] ;  /* 0x0000e100ff037b82 */ /* 0x000e620000000800 */
[----:B------:R-:W2:Y:S01]  /*07e0*/  LDCU.64 UR6, c[0x0][0x3b0] ;  /* 0x00007600ff0677ac */ /* 0x000ea20008000a00 */
[----:B------:R-:W-:Y:S01]  /*07f0*/  SHF.L.U32 R0, R0, 0x5, RZ ;  /* 0x0000000500007819 */ /* 0x000fe200000006ff */
[----:B------:R-:W0:Y:S01]  /*0800*/  S2R R4, SR_TID.X ;  /* 0x0000000000047919 */ /* 0x000e220000002100 */
[----:B------:R-:W3:Y:S03]  /*0810*/  LDCU UR5, c[0x0][0x398] ;  /* 0x00007300ff0577ac */ /* 0x000ee60008000800 */
[----:B-1----:R-:W-:Y:S01]  /*0820*/  IMAD R0, R3, UR4, R0 ;  /* 0x0000000403007c24 */ /* 0x002fe2000f8e0200 */
[----:B------:R-:W1:Y:S01]  /*0830*/  LDCU UR4, c[0x0][0x3a8] ;  /* 0x00007500ff0477ac */ /* 0x000e620008000800 */
[----:B0-----:R-:W-:-:S05]  /*0840*/  IMAD R5, R2, R3, R4 ;  /* 0x0000000302057224 */ /* 0x001fca00078e0204 */
[----:B------:R-:W-:-:S04]  /*0850*/  IADD3 R0, P0, PT, R5, R0, RZ ;  /* 0x0000000005007210 */ /* 0x000fc80007f1e0ff */
[----:B------:R-:W-:Y:S02]  /*0860*/  IADD3.X R3, PT, PT, RZ, RZ, RZ, P0, !PT ;  /* 0x000000ffff037210 */ /* 0x000fe400007fe4ff */
[----:B--2---:R-:W-:-:S04]  /*0870*/  LEA R2, P0, R0, UR6, 0x2 ;  /* 0x0000000600027c11 */ /* 0x004fc8000f8010ff */
[----:B------:R-:W-:-:S05]  /*0880*/  LEA.HI.X R3, R0, UR7, R3, 0x2, P0 ;  /* 0x0000000700037c11 */ /* 0x000fca00080f1403 */
[----:B------:R-:W1:Y:S02]  /*0890*/  LDG.E R0, desc[UR8][R2.64] ;  /* 0x0000000802007981 */ /* 0x000e64000c1e1900 */
[----:B-1----:R-:W-:-:S04]  /*08a0*/  FMUL R0, R0, UR4 ;  /* 0x0000000400007c20 */ /* 0x002fc80008400000 */
[----:B---3--:R-:W-:-:S05]  /*08b0*/  FFMA R23, R23, UR5, R0 ;  /* 0x0000000517177c23 */ /* 0x008fca0008000000 */
[----:B------:R-:W-:Y:S01]  /*08c0*/  STG.E desc[UR8][R2.64], R23 ;  /* 0x0000001702007986 */ /* 0x000fe2000c101908 */
[----:B------:R-:W-:Y:S05]  /*08d0*/  EXIT ;  /* 0x000000000000794d */ /* 0x000fea0003800000 */
.L_x_2:
[----:B------:R-:W-:-:S00]  /*08e0*/  BRA `(.L_x_2) ;  /* 0xfffffffc00fc7947 */ /* 0x000fc0000383ffff */
[----:B------:R-:W-:-:S00]  /*08f0*/  NOP ;  /* 0x0000000000007918 */ /* 0x000fc00000000000 */
        /* <DEDUP_REMOVED lines=8> */
.L_x_3:


//--------------------- .nv.shared._Z14gemmNaiveOnGPUiiiPKffS0_fPf --------------------------
	.section	.nv.shared._Z14gemmNaiveOnGPUiiiPKffS0_fPf,"aw",@nobits
	.sectionflags	@""
	.align	4
.nv.shared._Z14gemmNaiveOnGPUiiiPKffS0_fPf:
	.zero		9216


//--------------------- .nv.shared.reserved.0     --------------------------
	.section	.nv.shared.reserved.0,"aw",@nobits
	.weak		__nv_reservedSMEM_offset_0_alias
	.size		__nv_reservedSMEM_offset_0_alias, 0, 64
	.other		__nv_reservedSMEM_offset_0_alias,@"STO_CUDA_RESERVED_SHARED STV_DEFAULT"
__nv_reservedSMEM_offset_0_alias:
	.zero		0
	.zero		64


//--------------------- .nv.constant0._Z14gemmNaiveOnGPUiiiPKffS0_fPf --------------------------
	.section	.nv.constant0._Z14gemmNaiveOnGPUiiiPKffS0_fPf,"a",@progbits
	.sectionflags	@""
	.align	4
.nv.constant0._Z14gemmNaiveOnGPUiiiPKffS0_fPf:
	.zero		952


//--------------------- SYMBOLS --------------------------

	.type		.nv.reservedSmem.offset0,@object
	.size		.nv.reservedSmem.offset0,0x4
	.type		.nv.reservedSmem.cap,@object
	.size		.nv.reservedSmem.cap,0x4
